//
// Generated by NVIDIA NVVM Compiler
//
// Compiler Build ID: CL-36424714
// Cuda compilation tools, release 13.0, V13.0.88
// Based on NVVM 20.0.0
//

.version 9.0
.target sm_100
.address_size 64

	// .globl	_Z20eliminarJewelsKernelPfS_S_iiiii
.global .align 4 .b8 precalc_xorwow_matrix[102400];
.global .align 4 .b8 precalc_xorwow_offset_matrix[102400];
.global .align 4 .b8 mrg32k3aM1[2304];
.global .align 4 .b8 mrg32k3aM2[2304];
.global .align 4 .b8 mrg32k3aM1SubSeq[2016];
.global .align 4 .b8 mrg32k3aM2SubSeq[2016];
.global .align 4 .b8 mrg32k3aM1Seq[2304];
.global .align 4 .b8 mrg32k3aM2Seq[2304];
.const .align 8 .b8 __cr_lgamma_table[72];
.extern .shared .align 16 .b8 tablero_aux_shared[];

.visible .entry _Z20eliminarJewelsKernelPfS_S_iiiii(
	.param .u64 .ptr .align 1 _Z20eliminarJewelsKernelPfS_S_iiiii_param_0,
	.param .u64 .ptr .align 1 _Z20eliminarJewelsKernelPfS_S_iiiii_param_1,
	.param .u64 .ptr .align 1 _Z20eliminarJewelsKernelPfS_S_iiiii_param_2,
	.param .u32 _Z20eliminarJewelsKernelPfS_S_iiiii_param_3,
	.param .u32 _Z20eliminarJewelsKernelPfS_S_iiiii_param_4,
	.param .u32 _Z20eliminarJewelsKernelPfS_S_iiiii_param_5,
	.param .u32 _Z20eliminarJewelsKernelPfS_S_iiiii_param_6,
	.param .u32 _Z20eliminarJewelsKernelPfS_S_iiiii_param_7
)
{
	.reg .pred 	%p<14>;
	.reg .b32 	%r<29>;
	.reg .b32 	%f<14>;
	.reg .b64 	%rd<19>;

	ld.param.u64 	%rd3, [_Z20eliminarJewelsKernelPfS_S_iiiii_param_0];
	ld.param.u64 	%rd4, [_Z20eliminarJewelsKernelPfS_S_iiiii_param_1];
	ld.param.u64 	%rd5, [_Z20eliminarJewelsKernelPfS_S_iiiii_param_2];
	ld.param.u32 	%r5, [_Z20eliminarJewelsKernelPfS_S_iiiii_param_4];
	ld.param.u32 	%r6, [_Z20eliminarJewelsKernelPfS_S_iiiii_param_5];
	ld.param.u32 	%r7, [_Z20eliminarJewelsKernelPfS_S_iiiii_param_6];
	ld.param.u32 	%r8, [_Z20eliminarJewelsKernelPfS_S_iiiii_param_7];
	cvta.to.global.u64 	%rd1, %rd3;
	cvta.to.global.u64 	%rd2, %rd5;
	cvta.to.global.u64 	%rd6, %rd4;
	mov.u32 	%r9, %tid.x;
	mov.u32 	%r10, %tid.y;
	mov.u32 	%r11, %ctaid.x;
	mov.u32 	%r12, %ctaid.y;
	mad.lo.s32 	%r1, %r8, %r11, %r9;
	mad.lo.s32 	%r2, %r8, %r12, %r10;
	mad.lo.s32 	%r3, %r2, %r5, %r1;
	mul.wide.s32 	%rd7, %r3, 4;
	add.s64 	%rd8, %rd6, %rd7;
	ld.global.f32 	%f4, [%rd8];
	shl.b32 	%r13, %r3, 2;
	mov.u32 	%r14, tablero_aux_shared;
	add.s32 	%r4, %r14, %r13;
	st.shared.f32 	[%r4], %f4;
	bar.sync 	0;
	ld.global.f32 	%f1, [%rd2];
	ld.global.f32 	%f5, [%rd2+8];
	setp.eq.f32 	%p1, %f1, %f5;
	@%p1 bra 	$L__BB0_7;
	cvt.rn.f32.s32 	%f2, %r1;
	setp.gtu.f32 	%p2, %f1, %f2;
	@%p2 bra 	$L__BB0_7;
	mul.wide.s32 	%rd9, %r7, 4;
	add.s64 	%rd10, %rd2, %rd9;
	ld.global.f32 	%f6, [%rd10+-8];
	setp.ltu.f32 	%p3, %f6, %f2;
	@%p3 bra 	$L__BB0_7;
	cvt.rn.f32.s32 	%f7, %r2;
	ld.global.f32 	%f8, [%rd2+4];
	setp.gtu.f32 	%p4, %f8, %f7;
	@%p4 bra 	$L__BB0_7;
	add.s32 	%r15, %r2, 1;
	setp.ge.s32 	%p5, %r15, %r6;
	@%p5 bra 	$L__BB0_6;
	shl.b32 	%r17, %r5, 2;
	add.s32 	%r18, %r4, %r17;
	ld.shared.f32 	%f9, [%r18];
	add.s64 	%rd14, %rd1, %rd7;
	st.global.f32 	[%rd14], %f9;
	bra.uni 	$L__BB0_13;
$L__BB0_6:
	add.s64 	%rd12, %rd1, %rd7;
	mov.b32 	%r16, -1082130432;
	st.global.u32 	[%rd12], %r16;
	bra.uni 	$L__BB0_13;
$L__BB0_7:
	setp.ge.s32 	%p6, %r2, %r6;
	cvt.rn.f32.s32 	%f3, %r1;
	setp.neu.f32 	%p7, %f1, %f3;
	or.pred  	%p8, %p6, %p7;
	@%p8 bra 	$L__BB0_10;
	cvt.rn.f32.s32 	%f10, %r2;
	ld.global.f32 	%f11, [%rd2+4];
	setp.geu.f32 	%p9, %f11, %f10;
	@%p9 bra 	$L__BB0_10;
	ld.shared.f32 	%f12, [%r4];
	shr.u32 	%r19, %r7, 31;
	add.s32 	%r20, %r7, %r19;
	shr.s32 	%r21, %r20, 1;
	sub.s32 	%r22, %r2, %r21;
	mad.lo.s32 	%r23, %r22, %r5, %r1;
	mul.wide.s32 	%rd15, %r23, 4;
	add.s64 	%rd16, %rd1, %rd15;
	st.global.f32 	[%rd16], %f12;
$L__BB0_10:
	setp.ge.s32 	%p10, %r2, %r6;
	shr.u32 	%r24, %r7, 31;
	add.s32 	%r25, %r7, %r24;
	shr.s32 	%r26, %r25, 1;
	sub.s32 	%r27, %r6, %r26;
	setp.lt.s32 	%p11, %r2, %r27;
	or.pred  	%p12, %p11, %p10;
	@%p12 bra 	$L__BB0_13;
	ld.global.f32 	%f13, [%rd2];
	setp.neu.f32 	%p13, %f13, %f3;
	@%p13 bra 	$L__BB0_13;
	add.s64 	%rd18, %rd1, %rd7;
	mov.b32 	%r28, -1082130432;
	st.global.u32 	[%rd18], %r28;
$L__BB0_13:
	ret;

}
	// .globl	_Z31analisisTableroAutomaticoKernelPfS_iiii
.visible .entry _Z31analisisTableroAutomaticoKernelPfS_iiii(
	.param .u64 .ptr .align 1 _Z31analisisTableroAutomaticoKernelPfS_iiii_param_0,
	.param .u64 .ptr .align 1 _Z31analisisTableroAutomaticoKernelPfS_iiii_param_1,
	.param .u32 _Z31analisisTableroAutomaticoKernelPfS_iiii_param_2,
	.param .u32 _Z31analisisTableroAutomaticoKernelPfS_iiii_param_3,
	.param .u32 _Z31analisisTableroAutomaticoKernelPfS_iiii_param_4,
	.param .u32 _Z31analisisTableroAutomaticoKernelPfS_iiii_param_5
)
{
	.reg .pred 	%p<7>;
	.reg .b32 	%r<32>;
	.reg .b32 	%f<10>;
	.reg .b64 	%rd<16>;

	ld.param.u64 	%rd3, [_Z31analisisTableroAutomaticoKernelPfS_iiii_param_0];
	ld.param.u64 	%rd4, [_Z31analisisTableroAutomaticoKernelPfS_iiii_param_1];
	ld.param.u32 	%r13, [_Z31analisisTableroAutomaticoKernelPfS_iiii_param_3];
	ld.param.u32 	%r14, [_Z31analisisTableroAutomaticoKernelPfS_iiii_param_4];
	ld.param.u32 	%r15, [_Z31analisisTableroAutomaticoKernelPfS_iiii_param_5];
	cvta.to.global.u64 	%rd1, %rd3;
	cvta.to.global.u64 	%rd5, %rd4;
	mov.u32 	%r16, %tid.x;
	mov.u32 	%r17, %tid.y;
	mov.u32 	%r18, %ctaid.x;
	mov.u32 	%r19, %ctaid.y;
	mad.lo.s32 	%r1, %r15, %r18, %r16;
	mad.lo.s32 	%r20, %r15, %r19, %r17;
	mul.lo.s32 	%r2, %r20, %r13;
	add.s32 	%r3, %r2, %r1;
	mul.wide.s32 	%rd6, %r3, 4;
	add.s64 	%rd2, %rd5, %rd6;
	ld.global.f32 	%f4, [%rd2];
	shl.b32 	%r21, %r3, 2;
	mov.u32 	%r22, tablero_aux_shared;
	add.s32 	%r4, %r22, %r21;
	st.shared.f32 	[%r4], %f4;
	bar.sync 	0;
	add.s32 	%r5, %r1, 2;
	setp.ge.s32 	%p1, %r5, %r13;
	@%p1 bra 	$L__BB1_10;
	add.s32 	%r24, %r3, 2;
	mul.lo.s32 	%r6, %r14, %r13;
	setp.gt.s32 	%p2, %r24, %r6;
	@%p2 bra 	$L__BB1_9;
	cvt.s64.s32 	%rd7, %r2;
	cvt.s64.s32 	%rd8, %r1;
	add.s64 	%rd9, %rd8, %rd7;
	shl.b64 	%rd10, %rd9, 2;
	add.s64 	%rd11, %rd1, %rd10;
	ld.global.f32 	%f5, [%rd11+8];
	add.s64 	%rd13, %rd1, %rd6;
	ld.global.f32 	%f1, [%rd13];
	setp.neu.f32 	%p3, %f5, %f1;
	@%p3 bra 	$L__BB1_9;
	add.s32 	%r29, %r5, %r2;
	setp.gt.s32 	%p4, %r29, %r6;
	mov.f32 	%f9, 0f3F800000;
	@%p4 bra 	$L__BB1_8;
	mov.b32 	%r31, 0;
$L__BB1_5:
	mul.wide.s32 	%rd14, %r29, 4;
	add.s64 	%rd15, %rd1, %rd14;
	ld.global.f32 	%f7, [%rd15];
	setp.neu.f32 	%p5, %f7, %f1;
	@%p5 bra 	$L__BB1_7;
	add.s32 	%r10, %r31, 1;
	add.s32 	%r26, %r31, %r3;
	add.s32 	%r29, %r26, 3;
	setp.le.s32 	%p6, %r29, %r6;
	mov.u32 	%r31, %r10;
	@%p6 bra 	$L__BB1_5;
$L__BB1_7:
	add.s32 	%r27, %r31, 1;
	cvt.rn.f32.u32 	%f9, %r27;
$L__BB1_8:
	st.shared.f32 	[%r4], %f9;
	bra.uni 	$L__BB1_11;
$L__BB1_9:
	mov.b32 	%r28, 1065353216;
	st.shared.u32 	[%r4], %r28;
	bra.uni 	$L__BB1_11;
$L__BB1_10:
	mov.b32 	%r23, 1065353216;
	st.shared.u32 	[%r4], %r23;
$L__BB1_11:
	bar.sync 	0;
	ld.shared.f32 	%f8, [%r4];
	st.global.f32 	[%rd2], %f8;
	ret;

}


// ===== COMPILED SASS (sm_100) =====

	.target	sm_100

	.elftype	@"ET_EXEC"


//--------------------- .note.nv.tkinfo           --------------------------
	.section	.note.nv.tkinfo,"",@"SHT_NOTE"
	.sectionflags	@"SHF_NOTE_NV_TKINFO"
	.tkinfo
        /*0018*/ 	.word	0x00000002
        /*0030*/ 	.string	""
        /*0030*/ 	.string	"ptxas"
        /*0030*/ 	.string	"Cuda compilation tools, release 13.0, V13.0.88"
        /*0030*/ 	.string	"Build cuda_13.0.r13.0/compiler.36424714_0"
        /*0030*/ 	.string	"-arch sm_100 -m 64 "



//--------------------- .note.nv.cuinfo           --------------------------
	.section	.note.nv.cuinfo,"",@"SHT_NOTE"
	.sectionflags	@"SHF_NOTE_NV_CUINFO"
        /*0018*/ 	.short	0x0002
        /*001a*/ 	.short	0x0064
        /*001c*/ 	.short	0x0082
	.zero		2


//--------------------- .nv.info                  --------------------------
	.section	.nv.info,"",@"SHT_CUDA_INFO"
	.align	4


	//----- nvinfo : EIATTR_REGCOUNT
	.align		4
        /*0000*/ 	.byte	0x04, 0x2f
        /*0002*/ 	.short	(.L_10 - .L_9)
	.align		4
.L_9:
        /*0004*/ 	.word	index@(_Z20eliminarJewelsKernelPfS_S_iiiii)
        /*0008*/ 	.word	0x00000010


	//----- nvinfo : EIATTR_FRAME_SIZE
	.align		4
.L_10:
        /*000c*/ 	.byte	0x04, 0x11
        /*000e*/ 	.short	(.L_12 - .L_11)
	.align		4
.L_11:
        /*0010*/ 	.word	index@(_Z20eliminarJewelsKernelPfS_S_iiiii)
        /*0014*/ 	.word	0x00000000


	//----- nvinfo : EIATTR_REGCOUNT
	.align		4
.L_12:
        /*0018*/ 	.byte	0x04, 0x2f
        /*001a*/ 	.short	(.L_14 - .L_13)
	.align		4
.L_13:
        /*001c*/ 	.word	index@(_Z31analisisTableroAutomaticoKernelPfS_iiii)
        /*0020*/ 	.word	0x00000010


	//----- nvinfo : EIATTR_FRAME_SIZE
	.align		4
.L_14:
        /*0024*/ 	.byte	0x04, 0x11
        /*0026*/ 	.short	(.L_16 - .L_15)
	.align		4
.L_15:
        /*0028*/ 	.word	index@(_Z31analisisTableroAutomaticoKernelPfS_iiii)
        /*002c*/ 	.word	0x00000000


	//----- nvinfo : EIATTR_MIN_STACK_SIZE
	.align		4
.L_16:
        /*0030*/ 	.byte	0x04, 0x12
        /*0032*/ 	.short	(.L_18 - .L_17)
	.align		4
.L_17:
        /*0034*/ 	.word	index@(_Z31analisisTableroAutomaticoKernelPfS_iiii)
        /*0038*/ 	.word	0x00000000


	//----- nvinfo : EIATTR_MIN_STACK_SIZE
	.align		4
.L_18:
        /*003c*/ 	.byte	0x04, 0x12
        /*003e*/ 	.short	(.L_20 - .L_19)
	.align		4
.L_19:
        /*0040*/ 	.word	index@(_Z20eliminarJewelsKernelPfS_S_iiiii)
        /*0044*/ 	.word	0x00000000
.L_20:


//--------------------- .nv.compat                --------------------------
	.section	.nv.compat,"",@"SHT_CUDA_COMPAT_INFO"
	.align	4
        /*0000*/ 	.byte	0x02, 0x09, 0x00, 0x00, 0x02, 0x02, 0x01, 0x00, 0x02, 0x05, 0x05, 0x00, 0x03, 0x07, 0x01, 0x01
        /*0010*/ 	.byte	0x02, 0x03, 0x00, 0x00, 0x02, 0x06, 0x01, 0x00, 0x04, 0x0b, 0x08, 0x00, 0x09, 0x00, 0x00, 0x00
        /*0020*/ 	.byte	0x00, 0x00, 0x00, 0x00


//--------------------- .nv.info._Z31analisisTableroAutomaticoKernelPfS_iiii --------------------------
	.section	.nv.info._Z31analisisTableroAutomaticoKernelPfS_iiii,"",@"SHT_CUDA_INFO"
	.sectionflags	@""
	.align	4


	//----- nvinfo : EIATTR_CUDA_API_VERSION
	.align		4
        /*0000*/ 	.byte	0x04, 0x37
        /*0002*/ 	.short	(.L_22 - .L_21)
.L_21:
        /*0004*/ 	.word	0x00000082


	//----- nvinfo : EIATTR_KPARAM_INFO
	.align		4
.L_22:
        /*0008*/ 	.byte	0x04, 0x17
        /*000a*/ 	.short	(.L_24 - .L_23)
.L_23:
        /*000c*/ 	.word	0x00000000
        /*0010*/ 	.short	0x0005
        /*0012*/ 	.short	0x001c
        /*0014*/ 	.byte	0x00, 0xf0, 0x11, 0x00


	//----- nvinfo : EIATTR_KPARAM_INFO
	.align		4
.L_24:
        /*0018*/ 	.byte	0x04, 0x17
        /*001a*/ 	.short	(.L_26 - .L_25)
.L_25:
        /*001c*/ 	.word	0x00000000
        /*0020*/ 	.short	0x0004
        /*0022*/ 	.short	0x0018
        /*0024*/ 	.byte	0x00, 0xf0, 0x11, 0x00


	//----- nvinfo : EIATTR_KPARAM_INFO
	.align		4
.L_26:
        /*0028*/ 	.byte	0x04, 0x17
        /*002a*/ 	.short	(.L_28 - .L_27)
.L_27:
        /*002c*/ 	.word	0x00000000
        /*0030*/ 	.short	0x0003
        /*0032*/ 	.short	0x0014
        /*0034*/ 	.byte	0x00, 0xf0, 0x11, 0x00


	//----- nvinfo : EIATTR_KPARAM_INFO
	.align		4
.L_28:
        /*0038*/ 	.byte	0x04, 0x17
        /*003a*/ 	.short	(.L_30 - .L_29)
.L_29:
        /*003c*/ 	.word	0x00000000
        /*0040*/ 	.short	0x0002
        /*0042*/ 	.short	0x0010
        /*0044*/ 	.byte	0x00, 0xf0, 0x11, 0x00


	//----- nvinfo : EIATTR_KPARAM_INFO
	.align		4
.L_30:
        /*0048*/ 	.byte	0x04, 0x17
        /*004a*/ 	.short	(.L_32 - .L_31)
.L_31:
        /*004c*/ 	.word	0x00000000
        /*0050*/ 	.short	0x0001
        /*0052*/ 	.short	0x0008
        /*0054*/ 	.byte	0x00, 0xf5, 0x21, 0x00


	//----- nvinfo : EIATTR_KPARAM_INFO
	.align		4
.L_32:
        /*0058*/ 	.byte	0x04, 0x17
        /*005a*/ 	.short	(.L_34 - .L_33)
.L_33:
        /*005c*/ 	.word	0x00000000
        /*0060*/ 	.short	0x0000
        /*0062*/ 	.short	0x0000
        /*0064*/ 	.byte	0x00, 0xf5, 0x21, 0x00


	//----- nvinfo : EIATTR_SPARSE_MMA_MASK
	.align		4
.L_34:
        /*0068*/ 	.byte	0x03, 0x50
        /*006a*/ 	.short	0x0000


	//----- nvinfo : EIATTR_MAXREG_COUNT
	.align		4
        /*006c*/ 	.byte	0x03, 0x1b
        /*006e*/ 	.short	0x00ff


	//----- nvinfo : EIATTR_NUM_BARRIERS
	.align		4
        /*0070*/ 	.byte	0x02, 0x4c
        /*0072*/ 	.byte	0x01
	.zero		1


	//----- nvinfo : EIATTR_MERCURY_ISA_VERSION
	.align		4
        /*0074*/ 	.byte	0x03, 0x5f
        /*0076*/ 	.short	0x0101


	//----- nvinfo : EIATTR_VRC_CTA_INIT_COUNT
	.align		4
        /*0078*/ 	.byte	0x02, 0x4a
	.zero		1
	.zero		1


	//----- nvinfo : EIATTR_EXIT_INSTR_OFFSETS
	.align		4
        /*007c*/ 	.byte	0x04, 0x1c
        /*007e*/ 	.short	(.L_36 - .L_35)


	//   ....[0]....
.L_35:
        /*0080*/ 	.word	0x000004d0


	//----- nvinfo : EIATTR_CRS_STACK_SIZE
	.align		4
.L_36:
        /*0084*/ 	.byte	0x04, 0x1e
        /*0086*/ 	.short	(.L_38 - .L_37)
.L_37:
        /*0088*/ 	.word	0x00000000


	//----- nvinfo : EIATTR_CBANK_PARAM_SIZE
	.align		4
.L_38:
        /*008c*/ 	.byte	0x03, 0x19
        /*008e*/ 	.short	0x0020


	//----- nvinfo : EIATTR_PARAM_CBANK
	.align		4
        /*0090*/ 	.byte	0x04, 0x0a
        /*0092*/ 	.short	(.L_40 - .L_39)
	.align		4
.L_39:
        /*0094*/ 	.word	index@(.nv.constant0._Z31analisisTableroAutomaticoKernelPfS_iiii)
        /*0098*/ 	.short	0x0380
        /*009a*/ 	.short	0x0020


	//----- nvinfo : EIATTR_SW_WAR
	.align		4
.L_40:
        /*009c*/ 	.byte	0x04, 0x36
        /*009e*/ 	.short	(.L_42 - .L_41)
.L_41:
        /*00a0*/ 	.word	0x00000008
.L_42:


//--------------------- .nv.info._Z20eliminarJewelsKernelPfS_S_iiiii --------------------------
	.section	.nv.info._Z20eliminarJewelsKernelPfS_S_iiiii,"",@"SHT_CUDA_INFO"
	.sectionflags	@""
	.align	4


	//----- nvinfo : EIATTR_CUDA_API_VERSION
	.align		4
        /*0000*/ 	.byte	0x04, 0x37
        /*0002*/ 	.short	(.L_44 - .L_43)
.L_43:
        /*0004*/ 	.word	0x00000082


	//----- nvinfo : EIATTR_KPARAM_INFO
	.align		4
.L_44:
        /*0008*/ 	.byte	0x04, 0x17
        /*000a*/ 	.short	(.L_46 - .L_45)
.L_45:
        /*000c*/ 	.word	0x00000000
        /*0010*/ 	.short	0x0007
        /*0012*/ 	.short	0x0028
        /*0014*/ 	.byte	0x00, 0xf0, 0x11, 0x00


	//----- nvinfo : EIATTR_KPARAM_INFO
	.align		4
.L_46:
        /*0018*/ 	.byte	0x04, 0x17
        /*001a*/ 	.short	(.L_48 - .L_47)
.L_47:
        /*001c*/ 	.word	0x00000000
        /*0020*/ 	.short	0x0006
        /*0022*/ 	.short	0x0024
        /*0024*/ 	.byte	0x00, 0xf0, 0x11, 0x00


	//----- nvinfo : EIATTR_KPARAM_INFO
	.align		4
.L_48:
        /*0028*/ 	.byte	0x04, 0x17
        /*002a*/ 	.short	(.L_50 - .L_49)
.L_49:
        /*002c*/ 	.word	0x00000000
        /*0030*/ 	.short	0x0005
        /*0032*/ 	.short	0x0020
        /*0034*/ 	.byte	0x00, 0xf0, 0x11, 0x00


	//----- nvinfo : EIATTR_KPARAM_INFO
	.align		4
.L_50:
        /*0038*/ 	.byte	0x04, 0x17
        /*003a*/ 	.short	(.L_52 - .L_51)
.L_51:
        /*003c*/ 	.word	0x00000000
        /*0040*/ 	.short	0x0004
        /*0042*/ 	.short	0x001c
        /*0044*/ 	.byte	0x00, 0xf0, 0x11, 0x00


	//----- nvinfo : EIATTR_KPARAM_INFO
	.align		4
.L_52:
        /*0048*/ 	.byte	0x04, 0x17
        /*004a*/ 	.short	(.L_54 - .L_53)
.L_53:
        /*004c*/ 	.word	0x00000000
        /*0050*/ 	.short	0x0003
        /*0052*/ 	.short	0x0018
        /*0054*/ 	.byte	0x00, 0xf0, 0x11, 0x00


	//----- nvinfo : EIATTR_KPARAM_INFO
	.align		4
.L_54:
        /*0058*/ 	.byte	0x04, 0x17
        /*005a*/ 	.short	(.L_56 - .L_55)
.L_55:
        /*005c*/ 	.word	0x00000000
        /*0060*/ 	.short	0x0002
        /*0062*/ 	.short	0x0010
        /*0064*/ 	.byte	0x00, 0xf5, 0x21, 0x00


	//----- nvinfo : EIATTR_KPARAM_INFO
	.align		4
.L_56:
        /*0068*/ 	.byte	0x04, 0x17
        /*006a*/ 	.short	(.L_58 - .L_57)
.L_57:
        /*006c*/ 	.word	0x00000000
        /*0070*/ 	.short	0x0001
        /*0072*/ 	.short	0x0008
        /*0074*/ 	.byte	0x00, 0xf5, 0x21, 0x00


	//----- nvinfo : EIATTR_KPARAM_INFO
	.align		4
.L_58:
        /*0078*/ 	.byte	0x04, 0x17
        /*007a*/ 	.short	(.L_60 - .L_59)
.L_59:
        /*007c*/ 	.word	0x00000000
        /*0080*/ 	.short	0x0000
        /*0082*/ 	.short	0x0000
        /*0084*/ 	.byte	0x00, 0xf5, 0x21, 0x00


	//----- nvinfo : EIATTR_SPARSE_MMA_MASK
	.align		4
.L_60:
        /*0088*/ 	.byte	0x03, 0x50
        /*008a*/ 	.short	0x0000


	//----- nvinfo : EIATTR_MAXREG_COUNT
	.align		4
        /*008c*/ 	.byte	0x03, 0x1b
        /*008e*/ 	.short	0x00ff


	//----- nvinfo : EIATTR_NUM_BARRIERS
	.align		4
        /*0090*/ 	.byte	0x02, 0x4c
        /*0092*/ 	.byte	0x01
	.zero		1


	//----- nvinfo : EIATTR_MERCURY_ISA_VERSION
	.align		4
        /*0094*/ 	.byte	0x03, 0x5f
        /*0096*/ 	.short	0x0101


	//----- nvinfo : EIATTR_VRC_CTA_INIT_COUNT
	.align		4
        /*0098*/ 	.byte	0x02, 0x4a
	.zero		1
	.zero		1


	//----- nvinfo : EIATTR_EXIT_INSTR_OFFSETS
	.align		4
        /*009c*/ 	.byte	0x04, 0x1c
        /*009e*/ 	.short	(.L_62 - .L_61)


	//   ....[0]....
.L_61:
        /*00a0*/ 	.word	0x000002f0


	//   ....[1]....
        /*00a4*/ 	.word	0x00000340


	//   ....[2]....
        /*00a8*/ 	.word	0x00000500


	//   ....[3]....
        /*00ac*/ 	.word	0x00000530


	//   ....[4]....
        /*00b0*/ 	.word	0x00000580


	//----- nvinfo : EIATTR_CRS_STACK_SIZE
	.align		4
.L_62:
        /*00b4*/ 	.byte	0x04, 0x1e
        /*00b6*/ 	.short	(.L_64 - .L_63)
.L_63:
        /*00b8*/ 	.word	0x00000000


	//----- nvinfo : EIATTR_CBANK_PARAM_SIZE
	.align		4
.L_64:
        /*00bc*/ 	.byte	0x03, 0x19
        /*00be*/ 	.short	0x002c


	//----- nvinfo : EIATTR_PARAM_CBANK
	.align		4
        /*00c0*/ 	.byte	0x04, 0x0a
        /*00c2*/ 	.short	(.L_66 - .L_65)
	.align		4
.L_65:
        /*00c4*/ 	.word	index@(.nv.constant0._Z20eliminarJewelsKernelPfS_S_iiiii)
        /*00c8*/ 	.short	0x0380
        /*00ca*/ 	.short	0x002c


	//----- nvinfo : EIATTR_SW_WAR
	.align		4
.L_66:
        /*00cc*/ 	.byte	0x04, 0x36
        /*00ce*/ 	.short	(.L_68 - .L_67)
.L_67:
        /*00d0*/ 	.word	0x00000008
.L_68:


//--------------------- .nv.callgraph             --------------------------
	.section	.nv.callgraph,"",@"SHT_CUDA_CALLGRAPH"
	.align	4
	.sectionentsize	8
	.align		4
        /*0000*/ 	.word	0x00000000
	.align		4
        /*0004*/ 	.word	0xffffffff
	.align		4
        /*0008*/ 	.word	0x00000000
	.align		4
        /*000c*/ 	.word	0xfffffffe
	.align		4
        /*0010*/ 	.word	0x00000000
	.align		4
        /*0014*/ 	.word	0xfffffffd
	.align		4
        /*0018*/ 	.word	0x00000000
	.align		4
        /*001c*/ 	.word	0xfffffffc


//--------------------- .nv.constant4             --------------------------
	.section	.nv.constant4,"a",@progbits
	.align	8
	.align		8
.nv.constant4:
        /*0000*/ 	.dword	precalc_xorwow_matrix
	.align		8
        /*0008*/ 	.dword	precalc_xorwow_offset_matrix
	.align		8
        /*0010*/ 	.dword	mrg32k3aM1
	.align		8
        /*0018*/ 	.dword	mrg32k3aM2
	.align		8
        /*0020*/ 	.dword	mrg32k3aM1SubSeq
	.align		8
        /*0028*/ 	.dword	mrg32k3aM2SubSeq
	.align		8
        /*0030*/ 	.dword	mrg32k3aM1Seq
	.align		8
        /*0038*/ 	.dword	mrg32k3aM2Seq


//--------------------- .nv.constant3             --------------------------
	.section	.nv.constant3,"a",@progbits
	.align	8
.nv.constant3:
	.type		__cr_lgamma_table,@object
	.size		__cr_lgamma_table,(.L_8 - __cr_lgamma_table)
__cr_lgamma_table:
        /*0000*/ 	.byte	0x00, 0x00, 0x00, 0x00, 0x00, 0x00, 0x00, 0x00, 0x00, 0x00, 0x00, 0x00, 0x00, 0x00, 0x00, 0x00
        /*0010*/ 	.byte	0xef, 0x39, 0xfa, 0xfe, 0x42, 0x2e, 0xe6, 0x3f, 0x02, 0x20, 0x2a, 0xfa, 0x0b, 0xab, 0xfc, 0x3f
        /*0020*/ 	.byte	0xf9, 0x2c, 0x92, 0x7c, 0xa7, 0x6c, 0x09, 0x40, 0xc9, 0x79, 0x44, 0x3c, 0x64, 0x26, 0x13, 0x40
        /*0030*/ 	.byte	0xca, 0x01, 0xcf, 0x3a, 0x27, 0x51, 0x1a, 0x40, 0x30, 0xcc, 0x2d, 0xf3, 0xe1, 0x0c, 0x21, 0x40
        /*0040*/ 	.byte	0x0d, 0xb7, 0xfc, 0x82, 0x8e, 0x35, 0x25, 0x40
.L_8:


//--------------------- .text._Z31analisisTableroAutomaticoKernelPfS_iiii --------------------------
	.section	.text._Z31analisisTableroAutomaticoKernelPfS_iiii,"ax",@progbits
	.align	128
        .global         _Z31analisisTableroAutomaticoKernelPfS_iiii
        .type           _Z31analisisTableroAutomaticoKernelPfS_iiii,@function
        .size           _Z31analisisTableroAutomaticoKernelPfS_iiii,(.L_x_16 - _Z31analisisTableroAutomaticoKernelPfS_iiii)
        .other          _Z31analisisTableroAutomaticoKernelPfS_iiii,@"STO_CUDA_ENTRY STV_DEFAULT"
_Z31analisisTableroAutomaticoKernelPfS_iiii:
.text._Z31analisisTableroAutomaticoKernelPfS_iiii:
[----:B------:R-:W-:Y:S01]  /*0000*/  LDC R1, c[0x0][0x37c] ;  /* 0x0000df00ff017b82 */ /* 0x000fe20000000800 */
[----:B------:R-:W0:Y:S07]  /*0010*/  S2R R0, SR_TID.Y ;  /* 0x0000000000007919 */ /* 0x000e2e0000002200 */
[----:B------:R-:W0:Y:S01]  /*0020*/  S2UR UR5, SR_CTAID.Y ;  /* 0x00000000000579c3 */ /* 0x000e220000002600 */
[----:B------:R-:W1:Y:S01]  /*0030*/  LDCU UR8, c[0x0][0x394] ;  /* 0x00007280ff0877ac */ /* 0x000e620008000800 */
[----:B------:R-:W2:Y:S01]  /*0040*/  S2R R8, SR_TID.X ;  /* 0x0000000000087919 */ /* 0x000ea20000002100 */
[----:B------:R-:W3:Y:S05]  /*0050*/  LDCU.64 UR6, c[0x0][0x358] ;  /* 0x00006b00ff0677ac */ /* 0x000eea0008000a00 */
[----:B------:R-:W0:Y:S08]  /*0060*/  LDC R5, c[0x0][0x39c] ;  /* 0x0000e700ff057b82 */ /* 0x000e300000000800 */
[----:B------:R-:W2:Y:S08]  /*0070*/  S2UR UR4, SR_CTAID.X ;  /* 0x00000000000479c3 */ /* 0x000eb00000002500 */
[----:B------:R-:W4:Y:S01]  /*0080*/  LDC.64 R2, c[0x0][0x388] ;  /* 0x0000e200ff027b82 */ /* 0x000f220000000a00 */
[----:B0-----:R-:W-:-:S04]  /*0090*/  IMAD R0, R5, UR5, R0 ;  /* 0x0000000505007c24 */ /* 0x001fc8000f8e0200 */
[----:B-1----:R-:W-:Y:S02]  /*00a0*/  IMAD R11, R0, UR8, RZ ;  /* 0x00000008000b7c24 */ /* 0x002fe4000f8e02ff */
[----:B--2---:R-:W-:-:S04]  /*00b0*/  IMAD R8, R5, UR4, R8 ;  /* 0x0000000405087c24 */ /* 0x004fc8000f8e0208 */
[----:B------:R-:W-:-:S04]  /*00c0*/  IMAD.IADD R0, R8, 0x1, R11 ;  /* 0x0000000108007824 */ /* 0x000fc800078e020b */
[----:B----4-:R-:W-:-:S05]  /*00d0*/  IMAD.WIDE R2, R0, 0x4, R2 ;  /* 0x0000000400027825 */ /* 0x010fca00078e0202 */
[----:B---3--:R-:W2:Y:S01]  /*00e0*/  LDG.E R5, desc[UR6][R2.64] ;  /* 0x0000000602057981 */ /* 0x008ea2000c1e1900 */
[----:B------:R-:W0:Y:S01]  /*00f0*/  S2UR UR5, SR_CgaCtaId ;  /* 0x00000000000579c3 */ /* 0x000e220000008800 */
[----:B------:R-:W-:Y:S01]  /*0100*/  VIADD R10, R8, 0x2 ;  /* 0x00000002080a7836 */ /* 0x000fe20000000000 */
[----:B------:R-:W-:Y:S01]  /*0110*/  UMOV UR4, 0x400 ;  /* 0x0000040000047882 */ /* 0x000fe20000000000 */
[----:B------:R-:W-:Y:S03]  /*0120*/  BSSY.RECONVERGENT B0, `(.L_x_0) ;  /* 0x0000036000007945 */ /* 0x000fe60003800200 */
[----:B------:R-:W-:Y:S01]  /*0130*/  ISETP.GE.AND P0, PT, R10, UR8, PT ;  /* 0x000000080a007c0c */ /* 0x000fe2000bf06270 */
[----:B0-----:R-:W-:-:S06]  /*0140*/  ULEA UR4, UR5, UR4, 0x18 ;  /* 0x0000000405047291 */ /* 0x001fcc000f8ec0ff */
[----:B------:R-:W-:-:S05]  /*0150*/  LEA R4, R0, UR4, 0x2 ;  /* 0x0000000400047c11 */ /* 0x000fca000f8e10ff */
[----:B--2---:R0:W-:Y:S01]  /*0160*/  STS [R4], R5 ;  /* 0x0000000504007388 */ /* 0x0041e20000000800 */
[----:B------:R-:W-:Y:S06]  /*0170*/  BAR.SYNC.DEFER_BLOCKING 0x0 ;  /* 0x0000000000007b1d */ /* 0x000fec0000010000 */
[----:B------:R-:W-:Y:S05]  /*0180*/  @P0 BRA `(.L_x_1) ;  /* 0x0000000000b40947 */ /* 0x000fea0003800000 */
[----:B0-----:R-:W0:Y:S01]  /*0190*/  LDC R5, c[0x0][0x398] ;  /* 0x0000e600ff057b82 */ /* 0x001e220000000800 */
[----:B------:R-:W-:Y:S01]  /*01a0*/  VIADD R6, R0, 0x2 ;  /* 0x0000000200067836 */ /* 0x000fe20000000000 */
[----:B------:R-:W-:Y:S01]  /*01b0*/  BSSY.RELIABLE B1, `(.L_x_2) ;  /* 0x0000027000017945 */ /* 0x000fe20003800100 */
[----:B0-----:R-:W-:-:S05]  /*01c0*/  IMAD R5, R5, UR8, RZ ;  /* 0x0000000805057c24 */ /* 0x001fca000f8e02ff */
[----:B------:R-:W-:-:S13]  /*01d0*/  ISETP.GT.AND P0, PT, R6, R5, PT ;  /* 0x000000050600720c */ /* 0x000fda0003f04270 */
[----:B------:R-:W-:Y:S05]  /*01e0*/  @P0 BRA `(.L_x_3) ;  /* 0x00000000008c0947 */ /* 0x000fea0003800000 */
[----:B------:R-:W0:Y:S01]  /*01f0*/  LDC.64 R6, c[0x0][0x380] ;  /* 0x0000e000ff067b82 */ /* 0x000e220000000a00 */
[----:B------:R-:W1:Y:S01]  /*0200*/  LDCU.64 UR4, c[0x0][0x380] ;  /* 0x00007000ff0477ac */ /* 0x000e620008000a00 */
[----:B------:R-:W-:Y:S02]  /*0210*/  SHF.R.S32.HI R12, RZ, 0x1f, R8 ;  /* 0x0000001fff0c7819 */ /* 0x000fe40000011408 */
[----:B------:R-:W-:-:S04]  /*0220*/  IADD3 R9, P0, PT, R8, R11, RZ ;  /* 0x0000000b08097210 */ /* 0x000fc80007f1e0ff */
[----:B------:R-:W-:Y:S02]  /*0230*/  LEA.HI.X.SX32 R12, R11, R12, 0x1, P0 ;  /* 0x0000000c0b0c7211 */ /* 0x000fe400000f0eff */
[----:B-1----:R-:W-:-:S04]  /*0240*/  LEA R8, P0, R9, UR4, 0x2 ;  /* 0x0000000409087c11 */ /* 0x002fc8000f8010ff */
[----:B------:R-:W-:Y:S01]  /*0250*/  LEA.HI.X R9, R9, UR5, R12, 0x2, P0 ;  /* 0x0000000509097c11 */ /* 0x000fe200080f140c */
[----:B0-----:R-:W-:-:S04]  /*0260*/  IMAD.WIDE R6, R0, 0x4, R6 ;  /* 0x0000000400067825 */ /* 0x001fc800078e0206 */
[----:B------:R-:W2:Y:S04]  /*0270*/  LDG.E R8, desc[UR6][R8.64+0x8] ;  /* 0x0000080608087981 */ /* 0x000ea8000c1e1900 */
[----:B------:R-:W2:Y:S02]  /*0280*/  LDG.E R13, desc[UR6][R6.64] ;  /* 0x00000006060d7981 */ /* 0x000ea4000c1e1900 */
[----:B--2---:R-:W-:-:S13]  /*0290*/  FSETP.NEU.AND P0, PT, R8, R13, PT ;  /* 0x0000000d0800720b */ /* 0x004fda0003f0d000 */
[----:B------:R-:W-:Y:S05]  /*02a0*/  @!P0 BREAK.RELIABLE B1 ;  /* 0x0000000000018942 */ /* 0x000fea0003800100 */
[----:B------:R-:W-:Y:S05]  /*02b0*/  @P0 BRA `(.L_x_3) ;  /* 0x0000000000580947 */ /* 0x000fea0003800000 */
[----:B------:R-:W-:Y:S01]  /*02c0*/  IADD3 R10, PT, PT, R11, R10, RZ ;  /* 0x0000000a0b0a7210 */ /* 0x000fe20007ffe0ff */
[----:B------:R-:W-:Y:S01]  /*02d0*/  BSSY.RECONVERGENT B2, `(.L_x_4) ;  /* 0x0000012000027945 */ /* 0x000fe20003800200 */
[----:B------:R-:W-:Y:S02]  /*02e0*/  IMAD.MOV.U32 R7, RZ, RZ, 0x3f800000 ;  /* 0x3f800000ff077424 */ /* 0x000fe400078e00ff */
[----:B------:R-:W-:-:S13]  /*02f0*/  ISETP.GT.AND P0, PT, R10, R5, PT ;  /* 0x000000050a00720c */ /* 0x000fda0003f04270 */
[----:B------:R-:W-:Y:S05]  /*0300*/  @P0 BRA `(.L_x_5) ;  /* 0x0000000000380947 */ /* 0x000fea0003800000 */
[----:B------:R-:W0:Y:S01]  /*0310*/  LDC.64 R8, c[0x0][0x380] ;  /* 0x0000e000ff087b82 */ /* 0x000e220000000a00 */
[----:B------:R-:W-:Y:S01]  /*0320*/  BSSY.RECONVERGENT B3, `(.L_x_6) ;  /* 0x000000a000037945 */ /* 0x000fe20003800200 */
[----:B------:R-:W-:-:S07]  /*0330*/  IMAD.MOV.U32 R11, RZ, RZ, RZ ;  /* 0x000000ffff0b7224 */ /* 0x000fce00078e00ff */
.L_x_8:
[----:B0-----:R-:W-:-:S06]  /*0340*/  IMAD.WIDE R6, R10, 0x4, R8 ;  /* 0x000000040a067825 */ /* 0x001fcc00078e0208 */
[----:B------:R-:W2:Y:S02]  /*0350*/  LDG.E R6, desc[UR6][R6.64] ;  /* 0x0000000606067981 */ /* 0x000ea4000c1e1900 */
[----:B--2---:R-:W-:-:S13]  /*0360*/  FSETP.NEU.AND P0, PT, R6, R13, PT ;  /* 0x0000000d0600720b */ /* 0x004fda0003f0d000 */
[----:B------:R-:W-:Y:S05]  /*0370*/  @P0 BRA `(.L_x_7) ;  /* 0x0000000000100947 */ /* 0x000fea0003800000 */
[C---:B------:R-:W-:Y:S02]  /*0380*/  IADD3 R10, PT, PT, R11.reuse, 0x3, R0 ;  /* 0x000000030b0a7810 */ /* 0x040fe40007ffe000 */
[----:B------:R-:W-:Y:S02]  /*0390*/  IADD3 R11, PT, PT, R11, 0x1, RZ ;  /* 0x000000010b0b7810 */ /* 0x000fe40007ffe0ff */
[----:B------:R-:W-:-:S13]  /*03a0*/  ISETP.GT.AND P0, PT, R10, R5, PT ;  /* 0x000000050a00720c */ /* 0x000fda0003f04270 */
[----:B------:R-:W-:Y:S05]  /*03b0*/  @!P0 BRA `(.L_x_8) ;  /* 0xfffffffc00e08947 */ /* 0x000fea000383ffff */
.L_x_7:
[----:B------:R-:W-:Y:S05]  /*03c0*/  BSYNC.RECONVERGENT B3 ;  /* 0x0000000000037941 */ /* 0x000fea0003800200 */
.L_x_6:
[----:B------:R-:W-:-:S05]  /*03d0*/  VIADD R7, R11, 0x1 ;  /* 0x000000010b077836 */ /* 0x000fca0000000000 */
[----:B------:R-:W-:-:S07]  /*03e0*/  I2FP.F32.U32 R7, R7 ;  /* 0x0000000700077245 */ /* 0x000fce0000201000 */
.L_x_5:
[----:B------:R-:W-:Y:S05]  /*03f0*/  BSYNC.RECONVERGENT B2 ;  /* 0x0000000000027941 */ /* 0x000fea0003800200 */
.L_x_4:
[----:B------:R0:W-:Y:S01]  /*0400*/  STS [R4], R7 ;  /* 0x0000000704007388 */ /* 0x0001e20000000800 */
[----:B------:R-:W-:Y:S05]  /*0410*/  BRA `(.L_x_9) ;  /* 0x0000000000187947 */ /* 0x000fea0003800000 */
.L_x_3:
[----:B------:R-:W-:Y:S05]  /*0420*/  BSYNC.RELIABLE B1 ;  /* 0x0000000000017941 */ /* 0x000fea0003800100 */
.L_x_2:
[----:B------:R-:W-:-:S05]  /*0430*/  IMAD.MOV.U32 R5, RZ, RZ, 0x3f800000 ;  /* 0x3f800000ff057424 */ /* 0x000fca00078e00ff */
[----:B------:R1:W-:Y:S01]  /*0440*/  STS [R4], R5 ;  /* 0x0000000504007388 */ /* 0x0003e20000000800 */
[----:B------:R-:W-:Y:S05]  /*0450*/  BRA `(.L_x_9) ;  /* 0x0000000000087947 */ /* 0x000fea0003800000 */
.L_x_1:
[----:B0-----:R-:W-:-:S05]  /*0460*/  HFMA2 R5, -RZ, RZ, 1.875, 0 ;  /* 0x3f800000ff057431 */ /* 0x001fca00000001ff */
[----:B------:R2:W-:Y:S02]  /*0470*/  STS [R4], R5 ;  /* 0x0000000504007388 */ /* 0x0005e40000000800 */
.L_x_9:
[----:B------:R-:W-:Y:S05]  /*0480*/  BSYNC.RECONVERGENT B0 ;  /* 0x0000000000007941 */ /* 0x000fea0003800200 */
.L_x_0:
[----:B------:R-:W-:Y:S05]  /*0490*/  WARPSYNC.ALL ;  /* 0x0000000000007948 */ /* 0x000fea0003800000 */
[----:B------:R-:W-:Y:S06]  /*04a0*/  BAR.SYNC.DEFER_BLOCKING 0x0 ;  /* 0x0000000000007b1d */ /* 0x000fec0000010000 */
[----:B-12---:R-:W1:Y:S04]  /*04b0*/  LDS R5, [R4] ;  /* 0x0000000004057984 */ /* 0x006e680000000800 */
[----:B-1----:R-:W-:Y:S01]  /*04c0*/  STG.E desc[UR6][R2.64], R5 ;  /* 0x0000000502007986 */ /* 0x002fe2000c101906 */
[----:B------:R-:W-:Y:S05]  /*04d0*/  EXIT ;  /* 0x000000000000794d */ /* 0x000fea0003800000 */
.L_x_10:
[----:B------:R-:W-:-:S00]  /*04e0*/  BRA `(.L_x_10) ;  /* 0xfffffffc00fc7947 */ /* 0x000fc0000383ffff */
[----:B------:R-:W-:-:S00]  /*04f0*/  NOP ;  /* 0x0000000000007918 */ /* 0x000fc00000000000 */
        /* <DEDUP_REMOVED lines=8> */
.L_x_16:


//--------------------- .text._Z20eliminarJewelsKernelPfS_S_iiiii --------------------------
	.section	.text._Z20eliminarJewelsKernelPfS_S_iiiii,"ax",@progbits
	.align	128
        .global         _Z20eliminarJewelsKernelPfS_S_iiiii
        .type           _Z20eliminarJewelsKernelPfS_S_iiiii,@function
        .size           _Z20eliminarJewelsKernelPfS_S_iiiii,(.L_x_17 - _Z20eliminarJewelsKernelPfS_S_iiiii)
        .other          _Z20eliminarJewelsKernelPfS_S_iiiii,@"STO_CUDA_ENTRY STV_DEFAULT"
_Z20eliminarJewelsKernelPfS_S_iiiii:
.text._Z20eliminarJewelsKernelPfS_S_iiiii:
[----:B------:R-:W-:Y:S01]  /*0000*/  LDC R1, c[0x0][0x37c] ;  /* 0x0000df00ff017b82 */ /* 0x000fe20000000800 */
[----:B------:R-:W0:Y:S07]  /*0010*/  S2R R6, SR_TID.X ;  /* 0x0000000000067919 */ /* 0x000e2e0000002100 */
[----:B------:R-:W0:Y:S01]  /*0020*/  S2UR UR4, SR_CTAID.X ;  /* 0x00000000000479c3 */ /* 0x000e220000002500 */
[----:B------:R-:W1:Y:S01]  /*0030*/  LDCU.64 UR6, c[0x0][0x358] ;  /* 0x00006b00ff0677ac */ /* 0x000e620008000a00 */
[----:B------:R-:W2:Y:S06]  /*0040*/  S2R R4, SR_TID.Y ;  /* 0x0000000000047919 */ /* 0x000eac0000002200 */
[----:B------:R-:W0:Y:S08]  /*0050*/  LDC R3, c[0x0][0x3a8] ;  /* 0x0000ea00ff037b82 */ /* 0x000e300000000800 */
[----:B------:R-:W2:Y:S08]  /*0060*/  S2UR UR5, SR_CTAID.Y ;  /* 0x00000000000579c3 */ /* 0x000eb00000002600 */
[----:B------:R-:W3:Y:S08]  /*0070*/  LDC R5, c[0x0][0x39c] ;  /* 0x0000e700ff057b82 */ /* 0x000ef00000000800 */
[----:B------:R-:W4:Y:S01]  /*0080*/  LDC.64 R8, c[0x0][0x388] ;  /* 0x0000e200ff087b82 */ /* 0x000f220000000a00 */
[----:B0-----:R-:W-:-:S02]  /*0090*/  IMAD R6, R3, UR4, R6 ;  /* 0x0000000403067c24 */ /* 0x001fc4000f8e0206 */
[----:B--2---:R-:W-:-:S04]  /*00a0*/  IMAD R4, R3, UR5, R4 ;  /* 0x0000000503047c24 */ /* 0x004fc8000f8e0204 */
[----:B---3--:R-:W-:-:S04]  /*00b0*/  IMAD R0, R4, R5, R6 ;  /* 0x0000000504007224 */ /* 0x008fc800078e0206 */
[----:B----4-:R-:W-:-:S06]  /*00c0*/  IMAD.WIDE R8, R0, 0x4, R8 ;  /* 0x0000000400087825 */ /* 0x010fcc00078e0208 */
[----:B-1----:R-:W2:Y:S01]  /*00d0*/  LDG.E R8, desc[UR6][R8.64] ;  /* 0x0000000608087981 */ /* 0x002ea2000c1e1900 */
[----:B------:R-:W0:Y:S01]  /*00e0*/  S2UR UR5, SR_CgaCtaId ;  /* 0x00000000000579c3 */ /* 0x000e220000008800 */
[----:B------:R-:W-:-:S07]  /*00f0*/  UMOV UR4, 0x400 ;  /* 0x0000040000047882 */ /* 0x000fce0000000000 */
[----:B------:R-:W1:Y:S01]  /*0100*/  LDC.64 R2, c[0x0][0x390] ;  /* 0x0000e400ff027b82 */ /* 0x000e620000000a00 */
[----:B0-----:R-:W-:-:S06]  /*0110*/  ULEA UR4, UR5, UR4, 0x18 ;  /* 0x0000000405047291 */ /* 0x001fcc000f8ec0ff */
[----:B------:R-:W-:-:S05]  /*0120*/  LEA R10, R0, UR4, 0x2 ;  /* 0x00000004000a7c11 */ /* 0x000fca000f8e10ff */
[----:B--2---:R0:W-:Y:S01]  /*0130*/  STS [R10], R8 ;  /* 0x000000080a007388 */ /* 0x0041e20000000800 */
[----:B------:R-:W-:Y:S06]  /*0140*/  BAR.SYNC.DEFER_BLOCKING 0x0 ;  /* 0x0000000000007b1d */ /* 0x000fec0000010000 */
[----:B-1----:R-:W2:Y:S04]  /*0150*/  LDG.E R7, desc[UR6][R2.64] ;  /* 0x0000000602077981 */ /* 0x002ea8000c1e1900 */
[----:B------:R-:W2:Y:S01]  /*0160*/  LDG.E R12, desc[UR6][R2.64+0x8] ;  /* 0x00000806020c7981 */ /* 0x000ea2000c1e1900 */
[----:B------:R-:W-:Y:S01]  /*0170*/  BSSY.RECONVERGENT B0, `(.L_x_11) ;  /* 0x000001e000007945 */ /* 0x000fe20003800200 */
[----:B--2---:R-:W-:-:S13]  /*0180*/  FSETP.NEU.AND P0, PT, R7, R12, PT ;  /* 0x0000000c0700720b */ /* 0x004fda0003f0d000 */
[----:B0-----:R-:W-:Y:S05]  /*0190*/  @!P0 BRA `(.L_x_12) ;  /* 0x00000000006c8947 */ /* 0x001fea0003800000 */
[----:B------:R-:W-:-:S04]  /*01a0*/  I2FP.F32.S32 R12, R6 ;  /* 0x00000006000c7245 */ /* 0x000fc80000201400 */
[----:B------:R-:W-:-:S13]  /*01b0*/  FSETP.GTU.AND P0, PT, R7, R12, PT ;  /* 0x0000000c0700720b */ /* 0x000fda0003f0c000 */
[----:B------:R-:W-:Y:S05]  /*01c0*/  @P0 BRA `(.L_x_12) ;  /* 0x0000000000600947 */ /* 0x000fea0003800000 */
[----:B------:R-:W0:Y:S08]  /*01d0*/  LDC R11, c[0x0][0x3a4] ;  /* 0x0000e900ff0b7b82 */ /* 0x000e300000000800 */
[----:B------:R-:W0:Y:S02]  /*01e0*/  LDC.64 R8, c[0x0][0x390] ;  /* 0x0000e400ff087b82 */ /* 0x000e240000000a00 */
[----:B0-----:R-:W-:-:S06]  /*01f0*/  IMAD.WIDE R8, R11, 0x4, R8 ;  /* 0x000000040b087825 */ /* 0x001fcc00078e0208 */
[----:B------:R-:W2:Y:S02]  /*0200*/  LDG.E R9, desc[UR6][R8.64+-0x8] ;  /* 0xfffff80608097981 */ /* 0x000ea4000c1e1900 */
[----:B--2---:R-:W-:-:S13]  /*0210*/  FSETP.GE.AND P0, PT, R9, R12, PT ;  /* 0x0000000c0900720b */ /* 0x004fda0003f06000 */
[----:B------:R-:W-:Y:S05]  /*0220*/  @!P0 BRA `(.L_x_12) ;  /* 0x0000000000488947 */ /* 0x000fea0003800000 */
[----:B------:R-:W2:Y:S01]  /*0230*/  LDG.E R9, desc[UR6][R2.64+0x4] ;  /* 0x0000040602097981 */ /* 0x000ea2000c1e1900 */
[----:B------:R-:W-:-:S04]  /*0240*/  I2FP.F32.S32 R8, R4 ;  /* 0x0000000400087245 */ /* 0x000fc80000201400 */
[----:B--2---:R-:W-:-:S13]  /*0250*/  FSETP.GTU.AND P0, PT, R9, R8, PT ;  /* 0x000000080900720b */ /* 0x004fda0003f0c000 */
[----:B------:R-:W-:Y:S05]  /*0260*/  @P0 BRA `(.L_x_12) ;  /* 0x0000000000380947 */ /* 0x000fea0003800000 */
[----:B------:R-:W0:Y:S01]  /*0270*/  LDCU UR4, c[0x0][0x3a0] ;  /* 0x00007400ff0477ac */ /* 0x000e220008000800 */
[----:B------:R-:W-:-:S05]  /*0280*/  VIADD R4, R4, 0x1 ;  /* 0x0000000104047836 */ /* 0x000fca0000000000 */
[----:B0-----:R-:W-:-:S13]  /*0290*/  ISETP.GE.AND P0, PT, R4, UR4, PT ;  /* 0x0000000404007c0c */ /* 0x001fda000bf06270 */
[----:B------:R-:W-:Y:S01]  /*02a0*/  @!P0 IMAD R5, R5, 0x4, R10 ;  /* 0x0000000405058824 */ /* 0x000fe200078e020a */
[----:B------:R-:W0:Y:S05]  /*02b0*/  @!P0 LDC.64 R2, c[0x0][0x380] ;  /* 0x0000e000ff028b82 */ /* 0x000e2a0000000a00 */
[----:B------:R-:W1:Y:S01]  /*02c0*/  @!P0 LDS R5, [R5] ;  /* 0x0000000005058984 */ /* 0x000e620000000800 */
[----:B0-----:R-:W-:-:S05]  /*02d0*/  @!P0 IMAD.WIDE R2, R0, 0x4, R2 ;  /* 0x0000000400028825 */ /* 0x001fca00078e0202 */
[----:B-1----:R0:W-:Y:S01]  /*02e0*/  @!P0 STG.E desc[UR6][R2.64], R5 ;  /* 0x0000000502008986 */ /* 0x0021e2000c101906 */
[----:B------:R-:W-:Y:S05]  /*02f0*/  @!P0 EXIT ;  /* 0x000000000000894d */ /* 0x000fea0003800000 */
[----:B0-----:R-:W0:Y:S01]  /*0300*/  LDC.64 R2, c[0x0][0x380] ;  /* 0x0000e000ff027b82 */ /* 0x001e220000000a00 */
[----:B------:R-:W-:Y:S02]  /*0310*/  IMAD.MOV.U32 R5, RZ, RZ, -0x40800000 ;  /* 0xbf800000ff057424 */ /* 0x000fe400078e00ff */
[----:B0-----:R-:W-:-:S05]  /*0320*/  IMAD.WIDE R2, R0, 0x4, R2 ;  /* 0x0000000400027825 */ /* 0x001fca00078e0202 */
[----:B------:R-:W-:Y:S01]  /*0330*/  STG.E desc[UR6][R2.64], R5 ;  /* 0x0000000502007986 */ /* 0x000fe2000c101906 */
[----:B------:R-:W-:Y:S05]  /*0340*/  EXIT ;  /* 0x000000000000794d */ /* 0x000fea0003800000 */
.L_x_12:
[----:B------:R-:W-:Y:S05]  /*0350*/  BSYNC.RECONVERGENT B0 ;  /* 0x0000000000007941 */ /* 0x000fea0003800200 */
.L_x_11:
[----:B------:R-:W0:Y:S01]  /*0360*/  LDC R13, c[0x0][0x3a0] ;  /* 0x0000e800ff0d7b82 */ /* 0x000e220000000800 */
[----:B------:R-:W-:Y:S01]  /*0370*/  I2FP.F32.S32 R12, R6 ;  /* 0x00000006000c7245 */ /* 0x000fe20000201400 */
[----:B------:R-:W-:Y:S03]  /*0380*/  BSSY.RECONVERGENT B0, `(.L_x_13) ;  /* 0x0000011000007945 */ /* 0x000fe60003800200 */
[----:B------:R-:W-:-:S04]  /*0390*/  FSETP.NEU.AND P0, PT, R7, R12, PT ;  /* 0x0000000c0700720b */ /* 0x000fc80003f0d000 */
[----:B0-----:R-:W-:-:S13]  /*03a0*/  ISETP.GE.OR P0, PT, R4, R13, P0 ;  /* 0x0000000d0400720c */ /* 0x001fda0000706670 */
[----:B------:R-:W-:Y:S05]  /*03b0*/  @P0 BRA `(.L_x_14) ;  /* 0x0000000000340947 */ /* 0x000fea0003800000 */
[----:B------:R-:W2:Y:S01]  /*03c0*/  LDG.E R7, desc[UR6][R2.64+0x4] ;  /* 0x0000040602077981 */ /* 0x000ea2000c1e1900 */
[----:B------:R-:W-:-:S04]  /*03d0*/  I2FP.F32.S32 R8, R4 ;  /* 0x0000000400087245 */ /* 0x000fc80000201400 */
[----:B--2---:R-:W-:-:S13]  /*03e0*/  FSETP.GEU.AND P0, PT, R7, R8, PT ;  /* 0x000000080700720b */ /* 0x004fda0003f0e000 */
[----:B------:R-:W-:Y:S05]  /*03f0*/  @P0 BRA `(.L_x_14) ;  /* 0x0000000000240947 */ /* 0x000fea0003800000 */
[----:B------:R-:W0:Y:S01]  /*0400*/  LDCU UR4, c[0x0][0x3a4] ;  /* 0x00007480ff0477ac */ /* 0x000e220008000800 */
[----:B------:R-:W1:Y:S01]  /*0410*/  LDS R11, [R10] ;  /* 0x000000000a0b7984 */ /* 0x000e620000000800 */
[----:B------:R-:W2:Y:S01]  /*0420*/  LDC.64 R8, c[0x0][0x380] ;  /* 0x0000e000ff087b82 */ /* 0x000ea20000000a00 */
[----:B0-----:R-:W-:-:S04]  /*0430*/  ULEA.HI UR4, UR4, UR4, URZ, 0x1 ;  /* 0x0000000404047291 */ /* 0x001fc8000f8f08ff */
[----:B------:R-:W-:-:S06]  /*0440*/  USHF.R.S32.HI UR4, URZ, 0x1, UR4 ;  /* 0x00000001ff047899 */ /* 0x000fcc0008011404 */
[----:B------:R-:W-:-:S04]  /*0450*/  VIADD R7, R4, -UR4 ;  /* 0x8000000404077c36 */ /* 0x000fc80008000000 */
[----:B------:R-:W-:-:S04]  /*0460*/  IMAD R7, R7, R5, R6 ;  /* 0x0000000507077224 */ /* 0x000fc800078e0206 */
[----:B--2---:R-:W-:-:S05]  /*0470*/  IMAD.WIDE R6, R7, 0x4, R8 ;  /* 0x0000000407067825 */ /* 0x004fca00078e0208 */
[----:B-1----:R0:W-:Y:S02]  /*0480*/  STG.E desc[UR6][R6.64], R11 ;  /* 0x0000000b06007986 */ /* 0x0021e4000c101906 */
.L_x_14:
[----:B------:R-:W-:Y:S05]  /*0490*/  BSYNC.RECONVERGENT B0 ;  /* 0x0000000000007941 */ /* 0x000fea0003800200 */
.L_x_13:
[----:B------:R-:W1:Y:S01]  /*04a0*/  LDCU UR4, c[0x0][0x3a4] ;  /* 0x00007480ff0477ac */ /* 0x000e620008000800 */
[----:B------:R-:W-:Y:S01]  /*04b0*/  ISETP.GE.AND P0, PT, R4, R13, PT ;  /* 0x0000000d0400720c */ /* 0x000fe20003f06270 */
[----:B-1----:R-:W-:-:S04]  /*04c0*/  ULEA.HI UR4, UR4, UR4, URZ, 0x1 ;  /* 0x0000000404047291 */ /* 0x002fc8000f8f08ff */
[----:B------:R-:W-:-:S06]  /*04d0*/  USHF.R.S32.HI UR4, URZ, 0x1, UR4 ;  /* 0x00000001ff047899 */ /* 0x000fcc0008011404 */
[----:B------:R-:W-:-:S05]  /*04e0*/  VIADD R5, R13, -UR4 ;  /* 0x800000040d057c36 */ /* 0x000fca0008000000 */
[----:B------:R-:W-:-:S13]  /*04f0*/  ISETP.LT.OR P0, PT, R4, R5, P0 ;  /* 0x000000050400720c */ /* 0x000fda0000701670 */
[----:B------:R-:W-:Y:S05]  /*0500*/  @P0 EXIT ;  /* 0x000000000000094d */ /* 0x000fea0003800000 */
[----:B------:R-:W2:Y:S02]  /*0510*/  LDG.E R2, desc[UR6][R2.64] ;  /* 0x0000000602027981 */ /* 0x000ea4000c1e1900 */
[----:B--2---:R-:W-:-:S13]  /*0520*/  FSETP.NEU.AND P0, PT, R2, R12, PT ;  /* 0x0000000c0200720b */ /* 0x004fda0003f0d000 */
[----:B------:R-:W-:Y:S05]  /*0530*/  @P0 EXIT ;  /* 0x000000000000094d */ /* 0x000fea0003800000 */
[----:B------:R-:W1:Y:S01]  /*0540*/  LDC.64 R2, c[0x0][0x380] ;  /* 0x0000e000ff027b82 */ /* 0x000e620000000a00 */
[----:B------:R-:W-:Y:S02]  /*0550*/  IMAD.MOV.U32 R5, RZ, RZ, -0x40800000 ;  /* 0xbf800000ff057424 */ /* 0x000fe400078e00ff */
[----:B-1----:R-:W-:-:S05]  /*0560*/  IMAD.WIDE R2, R0, 0x4, R2 ;  /* 0x0000000400027825 */ /* 0x002fca00078e0202 */
[----:B------:R-:W-:Y:S01]  /*0570*/  STG.E desc[UR6][R2.64], R5 ;  /* 0x0000000502007986 */ /* 0x000fe2000c101906 */
[----:B------:R-:W-:Y:S05]  /*0580*/  EXIT ;  /* 0x000000000000794d */ /* 0x000fea0003800000 */
.L_x_15:
        /* <DEDUP_REMOVED lines=15> */
.L_x_17:


//--------------------- .nv.global.init           --------------------------
	.section	.nv.global.init,"aw",@progbits
	.align	4
.nv.global.init:
	.type		mrg32k3aM1SubSeq,@object
	.size		mrg32k3aM1SubSeq,(mrg32k3aM2SubSeq - mrg32k3aM1SubSeq)
mrg32k3aM1SubSeq:
        /*0000*/ 	.byte	0x0b, 0xcc, 0xee, 0x04, 0x73, 0x29, 0x8b, 0x6f, 0xf6, 0x53, 0x03, 0xf6, 0x23, 0xf6, 0xea, 0xda
        /* <DEDUP_REMOVED lines=125> */
	.type		mrg32k3aM2SubSeq,@object
	.size		mrg32k3aM2SubSeq,(mrg32k3aM1 - mrg32k3aM2SubSeq)
mrg32k3aM2SubSeq:
        /* <DEDUP_REMOVED lines=126> */
	.type		mrg32k3aM1,@object
	.size		mrg32k3aM1,(mrg32k3aM1Seq - mrg32k3aM1)
mrg32k3aM1:
        /* <DEDUP_REMOVED lines=144> */
	.type		mrg32k3aM1Seq,@object
	.size		mrg32k3aM1Seq,(mrg32k3aM2 - mrg32k3aM1Seq)
mrg32k3aM1Seq:
        /* <DEDUP_REMOVED lines=144> */
	.type		mrg32k3aM2,@object
	.size		mrg32k3aM2,(mrg32k3aM2Seq - mrg32k3aM2)
mrg32k3aM2:
        /* <DEDUP_REMOVED lines=144> */
	.type		mrg32k3aM2Seq,@object
	.size		mrg32k3aM2Seq,(precalc_xorwow_matrix - mrg32k3aM2Seq)
mrg32k3aM2Seq:
        /* <DEDUP_REMOVED lines=144> */
	.type		precalc_xorwow_matrix,@object
	.size		precalc_xorwow_matrix,(precalc_xorwow_offset_matrix - precalc_xorwow_matrix)
precalc_xorwow_matrix:
        /* <DEDUP_REMOVED lines=6400> */
	.type		precalc_xorwow_offset_matrix,@object
	.size		precalc_xorwow_offset_matrix,(.L_1 - precalc_xorwow_offset_matrix)
precalc_xorwow_offset_matrix:
        /* <DEDUP_REMOVED lines=6400> */
.L_1:


//--------------------- .nv.shared._Z31analisisTableroAutomaticoKernelPfS_iiii --------------------------
	.section	.nv.shared._Z31analisisTableroAutomaticoKernelPfS_iiii,"aw",@nobits
	.sectionflags	@""
	.align	16
	.zero		1024


//--------------------- .nv.shared.reserved.0     --------------------------
	.section	.nv.shared.reserved.0,"aw",@nobits
	.weak		__nv_reservedSMEM_offset_0_alias
	.size		__nv_reservedSMEM_offset_0_alias, 0, 64
	.other		__nv_reservedSMEM_offset_0_alias,@"STO_CUDA_RESERVED_SHARED STV_DEFAULT"
__nv_reservedSMEM_offset_0_alias:
	.zero		0
	.zero		64


//--------------------- .nv.shared._Z20eliminarJewelsKernelPfS_S_iiiii --------------------------
	.section	.nv.shared._Z20eliminarJewelsKernelPfS_S_iiiii,"aw",@nobits
	.sectionflags	@""
	.align	16
	.zero		1024


//--------------------- .nv.constant0._Z31analisisTableroAutomaticoKernelPfS_iiii --------------------------
	.section	.nv.constant0._Z31analisisTableroAutomaticoKernelPfS_iiii,"a",@progbits
	.sectionflags	@""
	.align	4
.nv.constant0._Z31analisisTableroAutomaticoKernelPfS_iiii:
	.zero		928


//--------------------- .nv.constant0._Z20eliminarJewelsKernelPfS_S_iiiii --------------------------
	.section	.nv.constant0._Z20eliminarJewelsKernelPfS_S_iiiii,"a",@progbits
	.sectionflags	@""
	.align	4
.nv.constant0._Z20eliminarJewelsKernelPfS_S_iiiii:
	.zero		940


//--------------------- SYMBOLS --------------------------

	.type		.nv.reservedSmem.offset0,@object
	.size		.nv.reservedSmem.offset0,0x4
	.type		.nv.reservedSmem.cap,@object
	.size		.nv.reservedSmem.cap,0x4
